	.headerflags	@"EF_CUDA_TEXMODE_UNIFIED EF_CUDA_64BIT_ADDRESS EF_CUDA_ACCELERATORS EF_CUDA_SM90 EF_CUDA_VIRTUAL_SM(EF_CUDA_SM90)"
	.elftype	@"ET_EXEC"


//--------------------- .nv.info                  --------------------------
	.section	.nv.info,"",@"SHT_CUDA_INFO"
	.align	4


	//----- nvinfo : EIATTR_REGCOUNT
	.align		4
        /*0000*/ 	.byte	0x04, 0x2f
        /*0002*/ 	.short	(.L_2 - .L_1)
	.align		4
.L_1:
        /*0004*/ 	.word	index@(triton_per_fused_add_native_layer_norm_native_layer_norm_backward_6)
        /*0008*/ 	.word	0x0000001e


	//----- nvinfo : EIATTR_MIN_STACK_SIZE
	.align		4
.L_2:
        /*000c*/ 	.byte	0x04, 0x12
        /*000e*/ 	.short	(.L_4 - .L_3)
	.align		4
.L_3:
        /*0010*/ 	.word	index@(triton_per_fused_add_native_layer_norm_native_layer_norm_backward_6)
        /*0014*/ 	.word	0x00000000


	//----- nvinfo : EIATTR_FRAME_SIZE
	.align		4
.L_4:
        /*0018*/ 	.byte	0x04, 0x11
        /*001a*/ 	.short	(.L_6 - .L_5)
	.align		4
.L_5:
        /*001c*/ 	.word	index@(triton_per_fused_add_native_layer_norm_native_layer_norm_backward_6)
        /*0020*/ 	.word	0x00000000


	//----- nvinfo : EIATTR_MIN_STACK_SIZE
	.align		4
.L_6:
        /*0024*/ 	.byte	0x04, 0x12
        /*0026*/ 	.short	(.L_8 - .L_7)
	.align		4
.L_7:
        /*0028*/ 	.word	index@(triton_per_fused_add_native_layer_norm_native_layer_norm_backward_6)
        /*002c*/ 	.word	0x00000000
.L_8:


//--------------------- .nv.info.triton_per_fused_add_native_layer_norm_native_layer_norm_backward_6 --------------------------
	.section	.nv.info.triton_per_fused_add_native_layer_norm_native_layer_norm_backward_6,"",@"SHT_CUDA_INFO"
	.sectionflags	@""
	.align	4


	//----- nvinfo : EIATTR_CUDA_API_VERSION
	.align		4
        /*0000*/ 	.byte	0x04, 0x37
        /*0002*/ 	.short	(.L_10 - .L_9)
.L_9:
        /*0004*/ 	.word	0x0000007c


	//----- nvinfo : EIATTR_KPARAM_INFO
	.align		4
.L_10:
        /*0008*/ 	.byte	0x04, 0x17
        /*000a*/ 	.short	(.L_12 - .L_11)
.L_11:
        /*000c*/ 	.word	0x00000000
        /*0010*/ 	.short	0x000a
        /*0012*/ 	.short	0x004c
        /*0014*/ 	.byte	0x00, 0xf0, 0x11, 0x00


	//----- nvinfo : EIATTR_KPARAM_INFO
	.align		4
.L_12:
        /*0018*/ 	.byte	0x04, 0x17
        /*001a*/ 	.short	(.L_14 - .L_13)
.L_13:
        /*001c*/ 	.word	0x00000000
        /*0020*/ 	.short	0x0009
        /*0022*/ 	.short	0x0048
        /*0024*/ 	.byte	0x00, 0xf0, 0x11, 0x00


	//----- nvinfo : EIATTR_KPARAM_INFO
	.align		4
.L_14:
        /*0028*/ 	.byte	0x04, 0x17
        /*002a*/ 	.short	(.L_16 - .L_15)
.L_15:
        /*002c*/ 	.word	0x00000000
        /*0030*/ 	.short	0x0008
        /*0032*/ 	.short	0x0040
        /*0034*/ 	.byte	0x00, 0xf4, 0x21, 0x00


	//----- nvinfo : EIATTR_KPARAM_INFO
	.align		4
.L_16:
        /*0038*/ 	.byte	0x04, 0x17
        /*003a*/ 	.short	(.L_18 - .L_17)
.L_17:
        /*003c*/ 	.word	0x00000000
        /*0040*/ 	.short	0x0007
        /*0042*/ 	.short	0x0038
        /*0044*/ 	.byte	0x00, 0xf4, 0x21, 0x00


	//----- nvinfo : EIATTR_KPARAM_INFO
	.align		4
.L_18:
        /*0048*/ 	.byte	0x04, 0x17
        /*004a*/ 	.short	(.L_20 - .L_19)
.L_19:
        /*004c*/ 	.word	0x00000000
        /*0050*/ 	.short	0x0006
        /*0052*/ 	.short	0x0030
        /*0054*/ 	.byte	0x00, 0xf4, 0x21, 0x00


	//----- nvinfo : EIATTR_KPARAM_INFO
	.align		4
.L_20:
        /*0058*/ 	.byte	0x04, 0x17
        /*005a*/ 	.short	(.L_22 - .L_21)
.L_21:
        /*005c*/ 	.word	0x00000000
        /*0060*/ 	.short	0x0005
        /*0062*/ 	.short	0x0028
        /*0064*/ 	.byte	0x00, 0xf4, 0x21, 0x00


	//----- nvinfo : EIATTR_KPARAM_INFO
	.align		4
.L_22:
        /*0068*/ 	.byte	0x04, 0x17
        /*006a*/ 	.short	(.L_24 - .L_23)
.L_23:
        /*006c*/ 	.word	0x00000000
        /*0070*/ 	.short	0x0004
        /*0072*/ 	.short	0x0020
        /*0074*/ 	.byte	0x00, 0xf4, 0x21, 0x00


	//----- nvinfo : EIATTR_KPARAM_INFO
	.align		4
.L_24:
        /*0078*/ 	.byte	0x04, 0x17
        /*007a*/ 	.short	(.L_26 - .L_25)
.L_25:
        /*007c*/ 	.word	0x00000000
        /*0080*/ 	.short	0x0003
        /*0082*/ 	.short	0x0018
        /*0084*/ 	.byte	0x00, 0xf4, 0x21, 0x00


	//----- nvinfo : EIATTR_KPARAM_INFO
	.align		4
.L_26:
        /*0088*/ 	.byte	0x04, 0x17
        /*008a*/ 	.short	(.L_28 - .L_27)
.L_27:
        /*008c*/ 	.word	0x00000000
        /*0090*/ 	.short	0x0002
        /*0092*/ 	.short	0x0010
        /*0094*/ 	.byte	0x00, 0xf4, 0x21, 0x00


	//----- nvinfo : EIATTR_KPARAM_INFO
	.align		4
.L_28:
        /*0098*/ 	.byte	0x04, 0x17
        /*009a*/ 	.short	(.L_30 - .L_29)
.L_29:
        /*009c*/ 	.word	0x00000000
        /*00a0*/ 	.short	0x0001
        /*00a2*/ 	.short	0x0008
        /*00a4*/ 	.byte	0x00, 0xf4, 0x21, 0x00


	//----- nvinfo : EIATTR_KPARAM_INFO
	.align		4
.L_30:
        /*00a8*/ 	.byte	0x04, 0x17
        /*00aa*/ 	.short	(.L_32 - .L_31)
.L_31:
        /*00ac*/ 	.word	0x00000000
        /*00b0*/ 	.short	0x0000
        /*00b2*/ 	.short	0x0000
        /*00b4*/ 	.byte	0x00, 0xf4, 0x21, 0x00


	//----- nvinfo : EIATTR_SPARSE_MMA_MASK
	.align		4
.L_32:
        /*00b8*/ 	.byte	0x03, 0x50
        /*00ba*/ 	.short	0x0000


	//----- nvinfo : EIATTR_MAXREG_COUNT
	.align		4
        /*00bc*/ 	.byte	0x03, 0x1b
        /*00be*/ 	.short	0x00ff


	//----- nvinfo : EIATTR_COOP_GROUP_MASK_REGIDS
	.align		4
        /*00c0*/ 	.byte	0x04, 0x29
        /*00c2*/ 	.short	(.L_34 - .L_33)


	//   ....[0]....
.L_33:
        /*00c4*/ 	.word	0xffffffff


	//   ....[1]....
        /*00c8*/ 	.word	0xffffffff


	//   ....[2]....
        /*00cc*/ 	.word	0xffffffff


	//   ....[3]....
        /*00d0*/ 	.word	0xffffffff


	//   ....[4]....
        /*00d4*/ 	.word	0xffffffff


	//   ....[5]....
        /*00d8*/ 	.word	0xffffffff


	//   ....[6]....
        /*00dc*/ 	.word	0xffffffff


	//   ....[7]....
        /*00e0*/ 	.word	0xffffffff


	//   ....[8]....
        /*00e4*/ 	.word	0xffffffff


	//   ....[9]....
        /*00e8*/ 	.word	0xffffffff


	//----- nvinfo : EIATTR_COOP_GROUP_INSTR_OFFSETS
	.align		4
.L_34:
        /*00ec*/ 	.byte	0x04, 0x28
        /*00ee*/ 	.short	(.L_36 - .L_35)


	//   ....[0]....
.L_35:
        /*00f0*/ 	.word	0x000004a0


	//   ....[1]....
        /*00f4*/ 	.word	0x000004c0


	//   ....[2]....
        /*00f8*/ 	.word	0x00000520


	//   ....[3]....
        /*00fc*/ 	.word	0x00000540


	//   ....[4]....
        /*0100*/ 	.word	0x00000560


	//   ....[5]....
        /*0104*/ 	.word	0x00000610


	//   ....[6]....
        /*0108*/ 	.word	0x00000630


	//   ....[7]....
        /*010c*/ 	.word	0x00000650


	//   ....[8]....
        /*0110*/ 	.word	0x00000680


	//   ....[9]....
        /*0114*/ 	.word	0x000006c0


	//----- nvinfo : EIATTR_EXIT_INSTR_OFFSETS
	.align		4
.L_36:
        /*0118*/ 	.byte	0x04, 0x1c
        /*011a*/ 	.short	(.L_38 - .L_37)


	//   ....[0]....
.L_37:
        /*011c*/ 	.word	0x000008b0


	//   ....[1]....
        /*0120*/ 	.word	0x00000900


	//----- nvinfo : EIATTR_REQNTID
	.align		4
.L_38:
        /*0124*/ 	.byte	0x04, 0x10
        /*0126*/ 	.short	(.L_40 - .L_39)
.L_39:
        /*0128*/ 	.word	0x00000100
        /*012c*/ 	.word	0x00000001
        /*0130*/ 	.word	0x00000001


	//----- nvinfo : EIATTR_CBANK_PARAM_SIZE
	.align		4
.L_40:
        /*0134*/ 	.byte	0x03, 0x19
        /*0136*/ 	.short	0x0050


	//----- nvinfo : EIATTR_PARAM_CBANK
	.align		4
        /*0138*/ 	.byte	0x04, 0x0a
        /*013a*/ 	.short	(.L_42 - .L_41)
	.align		4
.L_41:
        /*013c*/ 	.word	index@(.nv.constant0.triton_per_fused_add_native_layer_norm_native_layer_norm_backward_6)
        /*0140*/ 	.short	0x0210
        /*0142*/ 	.short	0x0050


	//----- nvinfo : EIATTR_SW_WAR
	.align		4
.L_42:
        /*0144*/ 	.byte	0x04, 0x36
        /*0146*/ 	.short	(.L_44 - .L_43)
.L_43:
        /*0148*/ 	.word	0x00000008
.L_44:


//--------------------- .nv.callgraph             --------------------------
	.section	.nv.callgraph,"",@"SHT_CUDA_CALLGRAPH"
	.align	4
	.sectionentsize	8
	.align		4
        /*0000*/ 	.word	0x00000000
	.align		4
        /*0004*/ 	.word	0xffffffff
	.align		4
        /*0008*/ 	.word	0x00000000
	.align		4
        /*000c*/ 	.word	0xfffffffe
	.align		4
        /*0010*/ 	.word	0x00000000
	.align		4
        /*0014*/ 	.word	0xfffffffd
	.align		4
        /*0018*/ 	.word	0x00000000
	.align		4
        /*001c*/ 	.word	0xfffffffc


//--------------------- .nv.constant4             --------------------------
	.section	.nv.constant4,"a",@progbits
	.align	8
	.align		8
.nv.constant4:
        /*0000*/ 	.dword	_$_str


//--------------------- .text.triton_per_fused_add_native_layer_norm_native_layer_norm_backward_6 --------------------------
	.section	.text.triton_per_fused_add_native_layer_norm_native_layer_norm_backward_6,"ax",@progbits
	.sectionflags	@"SHF_BARRIERS=1"
	.align	128
        .global         triton_per_fused_add_native_layer_norm_native_layer_norm_backward_6
        .type           triton_per_fused_add_native_layer_norm_native_layer_norm_backward_6,@function
        .size           triton_per_fused_add_native_layer_norm_native_layer_norm_backward_6,(.L_x_1 - triton_per_fused_add_native_layer_norm_native_layer_norm_backward_6)
        .other          triton_per_fused_add_native_layer_norm_native_layer_norm_backward_6,@"STO_CUDA_ENTRY STV_DEFAULT"
triton_per_fused_add_native_layer_norm_native_layer_norm_backward_6:
.text.triton_per_fused_add_native_layer_norm_native_layer_norm_backward_6:
[----:B------:R-:W0:Y:S02]  /*0000*/  LDC R1, c[0x0][0x28] ;  /* 0x00000a00ff017b82 */ /* 0x000e240000000800 */
[----:B------:R-:W1:Y:S01]  /*0010*/  S2R R25, SR_TID.X ;  /* 0x0000000000197919 */ /* 0x000e620000002100 */
[----:B------:R-:W2:Y:S01]  /*0020*/  LDC.64 R2, c[0x0][0x218] ;  /* 0x00008600ff027b82 */ /* 0x000ea20000000a00 */
[----:B------:R-:W-:Y:S01]  /*0030*/  ULDC.64 UR6, c[0x0][0x208] ;  /* 0x0000820000067ab9 */ /* 0x000fe20000000a00 */
[----:B------:R-:W-:Y:S01]  /*0040*/  CS2R R10, SRZ ;  /* 0x00000000000a7805 */ /* 0x000fe2000001ff00 */
[----:B------:R-:W3:Y:S05]  /*0050*/  S2R R0, SR_CTAID.X ;  /* 0x0000000000007919 */ /* 0x000eea0000002500 */
[----:B------:R-:W4:Y:S08]  /*0060*/  LDC.64 R12, c[0x0][0x220] ;  /* 0x00008800ff0c7b82 */ /* 0x000f300000000a00 */
[----:B------:R-:W5:Y:S01]  /*0070*/  LDC.64 R20, c[0x0][0x230] ;  /* 0x00008c00ff147b82 */ /* 0x000f620000000a00 */
[----:B-1----:R-:W-:-:S02]  /*0080*/  SHF.R.U32.HI R5, RZ, 0x5, R25 ;  /* 0x00000005ff057819 */ /* 0x002fc40000011619 */
[----:B------:R-:W-:Y:S02]  /*0090*/  SHF.L.U32 R25, R25, 0x2, RZ ;  /* 0x0000000219197819 */ /* 0x000fe400000006ff */
[----:B---3--:R-:W-:Y:S02]  /*00a0*/  SHF.L.U32 R0, R0, 0x3, RZ ;  /* 0x0000000300007819 */ /* 0x008fe400000006ff */
[----:B------:R-:W-:Y:S02]  /*00b0*/  SGXT.U32 R5, R5, 0x3 ;  /* 0x000000030505781a */ /* 0x000fe40000000000 */
[----:B------:R-:W-:Y:S02]  /*00c0*/  LOP3.LUT R25, R25, 0x7c, RZ, 0xc0, !PT ;  /* 0x0000007c19197812 */ /* 0x000fe400078ec0ff */
[----:B------:R-:W-:Y:S02]  /*00d0*/  LOP3.LUT R24, R0, R5, RZ, 0xfc, !PT ;  /* 0x0000000500187212 */ /* 0x000fe400078efcff */
[----:B------:R-:W1:Y:S02]  /*00e0*/  LDC.64 R4, c[0x0][0x228] ;  /* 0x00008a00ff047b82 */ /* 0x000e640000000a00 */
[----:B------:R-:W-:-:S02]  /*00f0*/  SHF.R.S32.HI R7, RZ, 0x1f, R24 ;  /* 0x0000001fff077819 */ /* 0x000fc40000011418 */
[----:B------:R-:W-:Y:S02]  /*0100*/  ISETP.GE.AND P1, PT, R24, 0x10, PT ;  /* 0x000000101800780c */ /* 0x000fe40003f26270 */
[----:B------:R-:W-:-:S04]  /*0110*/  LEA.HI R7, R7, R24, RZ, 0x2 ;  /* 0x0000001807077211 */ /* 0x000fc800078f10ff */
[C---:B------:R-:W-:Y:S02]  /*0120*/  SHF.L.U32 R8, R7.reuse, 0x5, RZ ;  /* 0x0000000507087819 */ /* 0x040fe400000006ff */
[----:B------:R-:W-:Y:S02]  /*0130*/  LOP3.LUT R9, R7, 0x1fffffc, RZ, 0xc0, !PT ;  /* 0x01fffffc07097812 */ /* 0x000fe400078ec0ff */
[----:B------:R-:W-:Y:S02]  /*0140*/  LOP3.LUT R23, R25, 0xffffff80, R8, 0xf8, !PT ;  /* 0xffffff8019177812 */ /* 0x000fe400078ef808 */
[----:B------:R-:W-:Y:S02]  /*0150*/  IADD3 R6, R24, -R9, RZ ;  /* 0x8000000918067210 */ /* 0x000fe40007ffe0ff */
[----:B------:R-:W-:Y:S01]  /*0160*/  CS2R R8, SRZ ;  /* 0x0000000000087805 */ /* 0x000fe2000001ff00 */
[----:B--2---:R-:W-:Y:S01]  /*0170*/  IMAD.WIDE R22, R23, 0x4, R2 ;  /* 0x0000000417167825 */ /* 0x004fe200078e0202 */
[----:B------:R-:W-:Y:S01]  /*0180*/  LEA R27, R6, R25, 0x7 ;  /* 0x00000019061b7211 */ /* 0x000fe200078e38ff */
[----:B------:R-:W2:Y:S01]  /*0190*/  LDC.64 R2, c[0x0][0x210] ;  /* 0x00008400ff027b82 */ /* 0x000ea20000000a00 */
[----:B------:R-:W-:-:S03]  /*01a0*/  CS2R R6, SRZ ;  /* 0x0000000000067805 */ /* 0x000fc6000001ff00 */
[----:B-1----:R-:W-:Y:S01]  /*01b0*/  IMAD.WIDE R26, R27, 0x4, R4 ;  /* 0x000000041b1a7825 */ /* 0x002fe200078e0204 */
[----:B------:R-:W-:Y:S02]  /*01c0*/  CS2R R4, SRZ ;  /* 0x0000000000047805 */ /* 0x000fe4000001ff00 */
[----:B------:R-:W-:Y:S02]  /*01d0*/  LEA R24, R24, R25, 0x7 ;  /* 0x0000001918187211 */ /* 0x000fe400078e38ff */
[----:B------:R-:W-:Y:S01]  /*01e0*/  CS2R R16, SRZ ;  /* 0x0000000000107805 */ /* 0x000fe2000001ff00 */
[C---:B----4-:R-:W-:Y:S01]  /*01f0*/  IMAD.WIDE.U32 R12, R25.reuse, 0x4, R12 ;  /* 0x00000004190c7825 */ /* 0x050fe200078e000c */
[----:B------:R-:W-:Y:S01]  /*0200*/  CS2R R18, SRZ ;  /* 0x0000000000127805 */ /* 0x000fe2000001ff00 */
[----:B------:R1:W3:Y:S04]  /*0210*/  @!P1 LDG.E.EL.128 R8, desc[UR6][R26.64] ;  /* 0x000000061a089981 */ /* 0x0002e8000c2e1d00 */
[----:B------:R-:W1:Y:S01]  /*0220*/  @!P1 LDG.E.EL.128 R4, desc[UR6][R22.64] ;  /* 0x0000000616049981 */ /* 0x000e62000c2e1d00 */
[----:B-----5:R-:W-:-:S03]  /*0230*/  IMAD.WIDE.U32 R20, R25, 0x4, R20 ;  /* 0x0000000419147825 */ /* 0x020fc600078e0014 */
[----:B------:R-:W4:Y:S01]  /*0240*/  LDG.E.EL.128 R12, desc[UR6][R12.64] ;  /* 0x000000060c0c7981 */ /* 0x000f22000c2e1d00 */
[----:B--2---:R-:W-:-:S03]  /*0250*/  IMAD.WIDE R2, R24, 0x4, R2 ;  /* 0x0000000418027825 */ /* 0x004fc600078e0202 */
[----:B------:R-:W2:Y:S04]  /*0260*/  LDG.E.EL.128 R20, desc[UR6][R20.64] ;  /* 0x0000000614147981 */ /* 0x000ea8000c2e1d00 */
[----:B------:R-:W5:Y:S01]  /*0270*/  @!P1 LDG.E.128 R16, desc[UR6][R2.64] ;  /* 0x0000000602109981 */ /* 0x000f62000c1e1d00 */
[----:B-1----:R-:W-:Y:S02]  /*0280*/  SEL R26, R7, RZ, !P1 ;  /* 0x000000ff071a7207 */ /* 0x002fe40004800000 */
[----:B------:R-:W-:Y:S02]  /*0290*/  SEL R27, R6, RZ, !P1 ;  /* 0x000000ff061b7207 */ /* 0x000fe40004800000 */
[----:B------:R-:W-:Y:S02]  /*02a0*/  SEL R6, R5, RZ, !P1 ;  /* 0x000000ff05067207 */ /* 0x000fe40004800000 */
[----:B------:R-:W-:-:S02]  /*02b0*/  SEL R7, R4, RZ, !P1 ;  /* 0x000000ff04077207 */ /* 0x000fc40004800000 */
[----:B---3--:R-:W-:Y:S01]  /*02c0*/  SEL R4, R11, RZ, !P1 ;  /* 0x000000ff0b047207 */ /* 0x008fe20004800000 */
[----:B----4-:R-:W-:Y:S01]  /*02d0*/  FADD R13, R6, R13 ;  /* 0x0000000d060d7221 */ /* 0x010fe20000000000 */
[----:B------:R-:W-:Y:S01]  /*02e0*/  SEL R11, R8, RZ, !P1 ;  /* 0x000000ff080b7207 */ /* 0x000fe20004800000 */
[----:B------:R-:W-:Y:S01]  /*02f0*/  FADD R12, R7, R12 ;  /* 0x0000000c070c7221 */ /* 0x000fe20000000000 */
[----:B------:R-:W-:Y:S02]  /*0300*/  SEL R8, R9, RZ, !P1 ;  /* 0x000000ff09087207 */ /* 0x000fe40004800000 */
[----:B-----5:R-:W-:Y:S02]  /*0310*/  SEL R6, R17, RZ, !P1 ;  /* 0x000000ff11067207 */ /* 0x020fe40004800000 */
[----:B------:R-:W-:Y:S01]  /*0320*/  SEL R7, R16, RZ, !P1 ;  /* 0x000000ff10077207 */ /* 0x000fe20004800000 */
[----:B------:R-:W-:Y:S01]  /*0330*/  FADD R5, R27, R14 ;  /* 0x0000000e1b057221 */ /* 0x000fe20000000000 */
[----:B------:R-:W-:Y:S01]  /*0340*/  SEL R10, R10, RZ, !P1 ;  /* 0x000000ff0a0a7207 */ /* 0x000fe20004800000 */
[----:B------:R-:W-:Y:S01]  /*0350*/  FADD R13, R8, R13 ;  /* 0x0000000d080d7221 */ /* 0x000fe20000000000 */
[----:B------:R-:W-:Y:S01]  /*0360*/  SEL R9, R18, RZ, !P1 ;  /* 0x000000ff12097207 */ /* 0x000fe20004800000 */
[----:B------:R-:W-:Y:S01]  /*0370*/  FADD R12, R11, R12 ;  /* 0x0000000c0b0c7221 */ /* 0x000fe20000000000 */
[----:B--2---:R-:W-:Y:S01]  /*0380*/  FADD R8, R6, R21 ;  /* 0x0000001506087221 */ /* 0x004fe20000000000 */
[----:B------:R-:W-:Y:S01]  /*0390*/  FADD R7, R7, R20 ;  /* 0x0000001407077221 */ /* 0x000fe20000000000 */
[----:B------:R-:W-:Y:S01]  /*03a0*/  FADD R5, R10, R5 ;  /* 0x000000050a057221 */ /* 0x000fe20000000000 */
[----:B------:R-:W-:Y:S01]  /*03b0*/  SEL R6, R19, RZ, !P1 ;  /* 0x000000ff13067207 */ /* 0x000fe20004800000 */
[----:B------:R-:W-:Y:S01]  /*03c0*/  FADD R14, R9, R22 ;  /* 0x00000016090e7221 */ /* 0x000fe20000000000 */
[----:B------:R-:W-:Y:S01]  /*03d0*/  FADD R15, R26, R15 ;  /* 0x0000000f1a0f7221 */ /* 0x000fe20000000000 */
[----:B------:R-:W-:Y:S01]  /*03e0*/  FADD R13, R13, R8 ;  /* 0x000000080d0d7221 */ /* 0x000fe20000000000 */
[----:B------:R-:W-:Y:S01]  /*03f0*/  FADD R12, R12, R7 ;  /* 0x000000070c0c7221 */ /* 0x000fe20000000000 */
[----:B------:R-:W-:Y:S01]  /*0400*/  FADD R14, R5, R14 ;  /* 0x0000000e050e7221 */ /* 0x000fe20000000000 */
[----:B------:R-:W-:Y:S01]  /*0410*/  FADD R15, R4, R15 ;  /* 0x0000000f040f7221 */ /* 0x000fe20000000000 */
[----:B------:R-:W-:Y:S01]  /*0420*/  FADD R6, R6, R23 ;  /* 0x0000001706067221 */ /* 0x000fe20000000000 */
[----:B------:R-:W-:Y:S01]  /*0430*/  FADD R5, R13, R12 ;  /* 0x0000000c0d057221 */ /* 0x000fe20000000000 */
[----:B------:R-:W1:Y:S02]  /*0440*/  LDC.64 R8, c[0x0][0x238] ;  /* 0x00008e00ff087b82 */ /* 0x000e640000000a00 */
[----:B------:R-:W-:Y:S01]  /*0450*/  FADD R15, R15, R6 ;  /* 0x000000060f0f7221 */ /* 0x000fe20000000000 */
[----:B------:R-:W-:-:S04]  /*0460*/  FADD R4, R14, R5 ;  /* 0x000000050e047221 */ /* 0x000fc80000000000 */
[----:B------:R-:W-:-:S05]  /*0470*/  FADD R4, R15, R4 ;  /* 0x000000040f047221 */ /* 0x000fca0000000000 */
[----:B------:R-:W-:Y:S02]  /*0480*/  FSEL R16, R4, RZ, !P1 ;  /* 0x000000ff04107208 */ /* 0x000fe40004800000 */
[----:B------:R-:W2:Y:S03]  /*0490*/  LDC.64 R4, c[0x0][0x240] ;  /* 0x00009000ff047b82 */ /* 0x000ea60000000a00 */
[----:B------:R-:W3:Y:S02]  /*04a0*/  SHFL.BFLY PT, R7, R16, 0x10, 0x1f ;  /* 0x0e001f0010077f89 */ /* 0x000ee400000e0000 */
[----:B---3--:R-:W-:-:S05]  /*04b0*/  FADD R17, R16, R7 ;  /* 0x0000000710117221 */ /* 0x008fca0000000000 */
[----:B------:R-:W3:Y:S01]  /*04c0*/  SHFL.BFLY PT, R18, R17, 0x8, 0x1f ;  /* 0x0d001f0011127f89 */ /* 0x000ee200000e0000 */
[----:B-1----:R-:W-:-:S04]  /*04d0*/  IMAD.WIDE.U32 R8, R25, 0x4, R8 ;  /* 0x0000000419087825 */ /* 0x002fc800078e0008 */
[----:B--2---:R-:W-:Y:S02]  /*04e0*/  IMAD.WIDE.U32 R4, R25, 0x4, R4 ;  /* 0x0000000419047825 */ /* 0x004fe400078e0004 */
[----:B------:R-:W2:Y:S04]  /*04f0*/  LDG.E.EL.128 R8, desc[UR6][R8.64] ;  /* 0x0000000608087981 */ /* 0x000ea8000c2e1d00 */
[----:B------:R-:W2:Y:S01]  /*0500*/  LDG.E.EL.128 R4, desc[UR6][R4.64] ;  /* 0x0000000604047981 */ /* 0x000ea2000c2e1d00 */
[----:B---3--:R-:W-:-:S05]  /*0510*/  FADD R18, R17, R18 ;  /* 0x0000001211127221 */ /* 0x008fca0000000000 */
[----:B------:R-:W1:Y:S02]  /*0520*/  SHFL.BFLY PT, R19, R18, 0x4, 0x1f ;  /* 0x0c801f0012137f89 */ /* 0x000e6400000e0000 */
[----:B-1----:R-:W-:-:S05]  /*0530*/  FADD R19, R18, R19 ;  /* 0x0000001312137221 */ /* 0x002fca0000000000 */
[----:B------:R-:W1:Y:S02]  /*0540*/  SHFL.BFLY PT, R16, R19, 0x2, 0x1f ;  /* 0x0c401f0013107f89 */ /* 0x000e6400000e0000 */
[----:B-1----:R-:W-:-:S05]  /*0550*/  FADD R16, R19, R16 ;  /* 0x0000001013107221 */ /* 0x002fca0000000000 */
[----:B------:R-:W1:Y:S02]  /*0560*/  SHFL.BFLY PT, R21, R16, 0x1, 0x1f ;  /* 0x0c201f0010157f89 */ /* 0x000e6400000e0000 */
[----:B-1----:R-:W-:-:S04]  /*0570*/  FADD R20, R16, R21 ;  /* 0x0000001510147221 */ /* 0x002fc80000000000 */
[C---:B------:R-:W-:Y:S01]  /*0580*/  FFMA R13, R20.reuse, -0.0078125, R13 ;  /* 0xbc000000140d7823 */ /* 0x040fe2000000000d */
[----:B------:R-:W-:-:S03]  /*0590*/  FFMA R12, R20, -0.0078125, R12 ;  /* 0xbc000000140c7823 */ /* 0x000fc6000000000c */
[----:B------:R-:W-:Y:S01]  /*05a0*/  FMUL R17, R13, R13 ;  /* 0x0000000d0d117220 */ /* 0x000fe20000400000 */
[----:B------:R-:W-:-:S03]  /*05b0*/  FFMA R14, R20, -0.0078125, R14 ;  /* 0xbc000000140e7823 */ /* 0x000fc6000000000e */
[----:B------:R-:W-:Y:S01]  /*05c0*/  FFMA R17, R12, R12, R17 ;  /* 0x0000000c0c117223 */ /* 0x000fe20000000011 */
[----:B------:R-:W-:-:S03]  /*05d0*/  FFMA R15, R20, -0.0078125, R15 ;  /* 0xbc000000140f7823 */ /* 0x000fc6000000000f */
[----:B------:R-:W-:-:S04]  /*05e0*/  FFMA R18, R14, R14, R17 ;  /* 0x0000000e0e127223 */ /* 0x000fc80000000011 */
[----:B------:R-:W-:-:S05]  /*05f0*/  FFMA R18, R15, R15, R18 ;  /* 0x0000000f0f127223 */ /* 0x000fca0000000012 */
[----:B------:R-:W-:-:S05]  /*0600*/  FSEL R18, R18, RZ, !P1 ;  /* 0x000000ff12127208 */ /* 0x000fca0004800000 */
[----:B------:R-:W1:Y:S02]  /*0610*/  SHFL.BFLY PT, R17, R18, 0x10, 0x1f ;  /* 0x0e001f0012117f89 */ /* 0x000e6400000e0000 */
[----:B-1----:R-:W-:-:S05]  /*0620*/  FADD R17, R18, R17 ;  /* 0x0000001112117221 */ /* 0x002fca0000000000 */
[----:B------:R-:W1:Y:S02]  /*0630*/  SHFL.BFLY PT, R16, R17, 0x8, 0x1f ;  /* 0x0d001f0011107f89 */ /* 0x000e6400000e0000 */
[----:B-1----:R-:W-:-:S05]  /*0640*/  FADD R16, R17, R16 ;  /* 0x0000001011107221 */ /* 0x002fca0000000000 */
[----:B------:R-:W1:Y:S01]  /*0650*/  SHFL.BFLY PT, R19, R16, 0x4, 0x1f ;  /* 0x0c801f0010137f89 */ /* 0x000e6200000e0000 */
[----:B------:R-:W3:Y:S01]  /*0660*/  S2R R21, SR_TID.X ;  /* 0x0000000000157919 */ /* 0x000ee20000002100 */
[----:B-1----:R-:W-:-:S05]  /*0670*/  FADD R19, R16, R19 ;  /* 0x0000001310137221 */ /* 0x002fca0000000000 */
[----:B------:R-:W1:Y:S01]  /*0680*/  SHFL.BFLY PT, R20, R19, 0x2, 0x1f ;  /* 0x0c401f0013147f89 */ /* 0x000e6200000e0000 */
[----:B------:R-:W4:Y:S01]  /*0690*/  S2UR UR5, SR_CgaCtaId ;  /* 0x00000000000579c3 */ /* 0x000f220000008800 */
[----:B------:R-:W-:Y:S01]  /*06a0*/  UMOV UR4, 0x400 ;  /* 0x0000040000047882 */ /* 0x000fe20000000000 */
[----:B-1----:R-:W-:-:S05]  /*06b0*/  FADD R20, R19, R20 ;  /* 0x0000001413147221 */ /* 0x002fca0000000000 */
[----:B------:R-:W1:Y:S01]  /*06c0*/  SHFL.BFLY PT, R23, R20, 0x1, 0x1f ;  /* 0x0c201f0014177f89 */ /* 0x000e6200000e0000 */
[----:B---3--:R-:W-:Y:S01]  /*06d0*/  SHF.R.U32.HI R18, RZ, 0x5, R21 ;  /* 0x00000005ff127819 */ /* 0x008fe20000011615 */
[----:B----4-:R-:W-:-:S03]  /*06e0*/  UPRMT UR4, UR5, 0x654, UR4 ;  /* 0x0000065405047896 */ /* 0x010fc60008000004 */
[----:B------:R-:W-:Y:S01]  /*06f0*/  SGXT.U32 R17, R18, 0x3 ;  /* 0x000000031211781a */ /* 0x000fe20000000000 */
[----:B------:R-:W-:Y:S01]  /*0700*/  HFMA2.MMA R19, -RZ, RZ, 1, 0 ;  /* 0x3c000000ff137435 */ /* 0x000fe200000001ff */
[----:B-1----:R-:W-:Y:S02]  /*0710*/  FADD R22, R20, R23 ;  /* 0x0000001714167221 */ /* 0x002fe40000000000 */
[----:B------:R-:W-:Y:S02]  /*0720*/  LEA R23, R17, UR4, 0x2 ;  /* 0x0000000411177c11 */ /* 0x000fe4000f8e10ff */
[----:B------:R-:W-:-:S05]  /*0730*/  LOP3.LUT R18, R21, 0x7, RZ, 0xc0, !PT ;  /* 0x0000000715127812 */ /* 0x000fca00078ec0ff */
[----:B------:R-:W-:Y:S01]  /*0740*/  FFMA R20, R22, R19, 9.9999997473787516356e-06 ;  /* 0x3727c5ac16147423 */ /* 0x000fe20000000013 */
[----:B------:R-:W1:Y:S01]  /*0750*/  LDC.64 R16, c[0x0][0x248] ;  /* 0x00009200ff107b82 */ /* 0x000e620000000a00 */
[----:B------:R-:W-:Y:S01]  /*0760*/  STS [R23], R22 ;  /* 0x0000001617007388 */ /* 0x000fe20000000800 */
[----:B------:R-:W-:-:S06]  /*0770*/  LEA R18, R18, UR4, 0x2 ;  /* 0x0000000412127c11 */ /* 0x000fcc000f8e10ff */
[----:B------:R-:W-:Y:S06]  /*0780*/  BAR.SYNC.DEFER_BLOCKING 0x0 ;  /* 0x0000000000007b1d */ /* 0x000fec0000010000 */
[----:B------:R-:W3:Y:S01]  /*0790*/  MUFU.RSQ R20, R20 ;  /* 0x0000001400147308 */ /* 0x000ee20000001400 */
[----:B------:R-:W4:Y:S01]  /*07a0*/  LDS R18, [R18] ;  /* 0x0000000012127984 */ /* 0x000f220000000800 */
[-C--:B---3--:R-:W-:Y:S01]  /*07b0*/  FMUL R12, R12, R20.reuse ;  /* 0x000000140c0c7220 */ /* 0x088fe20000400000 */
[----:B------:R-:W-:Y:S01]  /*07c0*/  FMUL R13, R13, R20 ;  /* 0x000000140d0d7220 */ /* 0x000fe20000400000 */
[----:B------:R-:W-:-:S02]  /*07d0*/  LOP3.LUT P0, RZ, R21, 0xf8, RZ, 0xc0, !PT ;  /* 0x000000f815ff7812 */ /* 0x000fc4000780c0ff */
[----:B--2---:R-:W-:Y:S01]  /*07e0*/  FFMA R4, R8, R12, R4 ;  /* 0x0000000c08047223 */ /* 0x004fe20000000004 */
[----:B------:R-:W-:Y:S01]  /*07f0*/  FFMA R5, R9, R13, R5 ;  /* 0x0000000d09057223 */ /* 0x000fe20000000005 */
[----:B------:R-:W-:Y:S01]  /*0800*/  LOP3.LUT R0, R0, 0x7, R21, 0xf8, !PT ;  /* 0x0000000700007812 */ /* 0x000fe200078ef815 */
[----:B------:R-:W2:Y:S03]  /*0810*/  LDC.64 R8, c[0x0][0x250] ;  /* 0x00009400ff087b82 */ /* 0x000ea60000000a00 */
[----:B------:R-:W-:Y:S01]  /*0820*/  ISETP.LT.AND P0, PT, R0, 0x10, !P0 ;  /* 0x000000100000780c */ /* 0x000fe20004701270 */
[-C--:B------:R-:W-:Y:S01]  /*0830*/  FMUL R14, R14, R20.reuse ;  /* 0x000000140e0e7220 */ /* 0x080fe20000400000 */
[----:B------:R-:W-:Y:S01]  /*0840*/  FMUL R15, R15, R20 ;  /* 0x000000140f0f7220 */ /* 0x000fe20000400000 */
[----:B-1----:R-:W-:-:S04]  /*0850*/  IMAD.WIDE R16, R24, 0x4, R16 ;  /* 0x0000000418107825 */ /* 0x002fc800078e0210 */
[----:B------:R-:W-:Y:S01]  /*0860*/  FFMA R6, R10, R14, R6 ;  /* 0x0000000e0a067223 */ /* 0x000fe20000000006 */
[----:B------:R-:W-:Y:S01]  /*0870*/  FFMA R7, R11, R15, R7 ;  /* 0x0000000f0b077223 */ /* 0x000fe20000000007 */
[----:B------:R2:W-:Y:S04]  /*0880*/  @!P1 STG.E.128 desc[UR6][R2.64], R12 ;  /* 0x0000000c02009986 */ /* 0x0005e8000c101d06 */
[----:B------:R2:W-:Y:S01]  /*0890*/  @!P1 STG.E.128 desc[UR6][R16.64], R4 ;  /* 0x0000000410009986 */ /* 0x0005e2000c101d06 */
[----:B----4-:R-:W-:Y:S01]  /*08a0*/  FFMA R18, R18, R19, 9.9999997473787516356e-06 ;  /* 0x3727c5ac12127423 */ /* 0x010fe20000000013 */
[----:B--2---:R-:W-:Y:S06]  /*08b0*/  @!P0 EXIT ;  /* 0x000000000000894d */ /* 0x004fec0003800000 */
[----:B------:R-:W0:Y:S01]  /*08c0*/  MUFU.RSQ R18, R18 ;  /* 0x0000001200127308 */ /* 0x000e220000001400 */
[----:B------:R-:W-:-:S04]  /*08d0*/  IMAD.WIDE R2, R0, 0x4, R8 ;  /* 0x0000000400027825 */ /* 0x000fc800078e0208 */
[----:B0-----:R-:W-:-:S05]  /*08e0*/  FMUL R5, R18, 0.0078125 ;  /* 0x3c00000012057820 */ /* 0x001fca0000400000 */
[----:B------:R-:W-:Y:S01]  /*08f0*/  STG.E desc[UR6][R2.64], R5 ;  /* 0x0000000502007986 */ /* 0x000fe2000c101906 */
[----:B------:R-:W-:Y:S05]  /*0900*/  EXIT ;  /* 0x000000000000794d */ /* 0x000fea0003800000 */
.L_x_0:
[----:B------:R-:W-:-:S00]  /*0910*/  BRA `(.L_x_0) ;  /* 0xfffffffc00fc7947 */ /* 0x000fc0000383ffff */
[----:B------:R-:W-:-:S00]  /*0920*/  NOP ;  /* 0x0000000000007918 */ /* 0x000fc00000000000 */
        /* <DEDUP_REMOVED lines=13> */
.L_x_1:


//--------------------- .nv.global.init           --------------------------
	.section	.nv.global.init,"aw",@progbits
.nv.global.init:
	.type		_$_str,@object
	.size		_$_str,(.L_0 - _$_str)
_$_str:
        /*0000*/ 	.byte	0x5f, 0x5f, 0x43, 0x55, 0x44, 0x41, 0x5f, 0x46, 0x54, 0x5a, 0x00
.L_0:


//--------------------- .nv.shared.triton_per_fused_add_native_layer_norm_native_layer_norm_backward_6 --------------------------
	.section	.nv.shared.triton_per_fused_add_native_layer_norm_native_layer_norm_backward_6,"aw",@nobits
	.sectionflags	@""
	.align	16
	.zero		1024


//--------------------- .nv.constant0.triton_per_fused_add_native_layer_norm_native_layer_norm_backward_6 --------------------------
	.section	.nv.constant0.triton_per_fused_add_native_layer_norm_native_layer_norm_backward_6,"a",@progbits
	.sectionflags	@""
	.align	4
.nv.constant0.triton_per_fused_add_native_layer_norm_native_layer_norm_backward_6:
	.zero		608
